//
// Generated by NVIDIA NVVM Compiler
//
// Compiler Build ID: CL-36424714
// Cuda compilation tools, release 13.0, V13.0.88
// Based on NVVM 20.0.0
//

.version 9.0
.target sm_100
.address_size 64

	// .globl	_Z4yoloPi
.extern .func __assertfail
(
	.param .b64 __assertfail_param_0,
	.param .b64 __assertfail_param_1,
	.param .b32 __assertfail_param_2,
	.param .b64 __assertfail_param_3,
	.param .b64 __assertfail_param_4
)
;
.global .align 1 .b8 __unnamed_1[17] = {118, 111, 105, 100, 32, 121, 111, 108, 111, 40, 105, 110, 116, 32, 42, 41};
.global .align 1 .b8 $str[8] = {105, 100, 120, 32, 62, 32, 53};
.global .align 1 .b8 $str$1[27] = {47, 116, 109, 112, 47, 115, 97, 115, 115, 95, 99, 117, 95, 50, 54, 108, 107, 112, 115, 48, 52, 47, 107, 46, 99, 117};

.visible .entry _Z4yoloPi(
	.param .u64 .ptr .align 1 _Z4yoloPi_param_0
)
{
	.reg .pred 	%p<2>;
	.reg .b32 	%r<6>;
	.reg .b64 	%rd<11>;

	ld.param.u64 	%rd1, [_Z4yoloPi_param_0];
	mov.u32 	%r3, %ctaid.x;
	mov.u32 	%r4, %ntid.x;
	mov.u32 	%r1, %tid.x;
	mad.lo.s32 	%r2, %r3, %r4, %r1;
	setp.gt.u32 	%p1, %r2, 5;
	@%p1 bra 	$L__BB0_2;
	mov.u64 	%rd2, $str;
	cvta.global.u64 	%rd3, %rd2;
	mov.u64 	%rd4, $str$1;
	cvta.global.u64 	%rd5, %rd4;
	mov.u64 	%rd6, __unnamed_1;
	cvta.global.u64 	%rd7, %rd6;
	{ // callseq 0, 0
	.param .b64 param0;
	st.param.b64 	[param0], %rd3;
	.param .b64 param1;
	st.param.b64 	[param1], %rd5;
	.param .b32 param2;
	st.param.b32 	[param2], 6;
	.param .b64 param3;
	st.param.b64 	[param3], %rd7;
	.param .b64 param4;
	st.param.b64 	[param4], 1;
	call.uni 
	__assertfail, 
	(
	param0, 
	param1, 
	param2, 
	param3, 
	param4
	);
	} // callseq 0
	bra.uni 	$L__BB0_3;
$L__BB0_2:
	cvta.to.global.u64 	%rd8, %rd1;
	mov.b32 	%r5, 1;
	st.global.u32 	[%rd8], %r5;
	mul.wide.u32 	%rd9, %r2, 4;
	add.s64 	%rd10, %rd8, %rd9;
	st.global.u32 	[%rd10], %r1;
$L__BB0_3:
	ret;

}


// ===== COMPILED SASS (sm_100) =====

	.target	sm_100

	.elftype	@"ET_EXEC"


//--------------------- .note.nv.tkinfo           --------------------------
	.section	.note.nv.tkinfo,"",@"SHT_NOTE"
	.sectionflags	@"SHF_NOTE_NV_TKINFO"
	.tkinfo
        /*0018*/ 	.word	0x00000002
        /*0030*/ 	.string	""
        /*0030*/ 	.string	"ptxas"
        /*0030*/ 	.string	"Cuda compilation tools, release 13.0, V13.0.88"
        /*0030*/ 	.string	"Build cuda_13.0.r13.0/compiler.36424714_0"
        /*0030*/ 	.string	"-arch sm_100 -m 64 "



//--------------------- .note.nv.cuinfo           --------------------------
	.section	.note.nv.cuinfo,"",@"SHT_NOTE"
	.sectionflags	@"SHF_NOTE_NV_CUINFO"
        /*0018*/ 	.short	0x0002
        /*001a*/ 	.short	0x0064
        /*001c*/ 	.short	0x0082
	.zero		2


//--------------------- .nv.info                  --------------------------
	.section	.nv.info,"",@"SHT_CUDA_INFO"
	.align	4


	//----- nvinfo : EIATTR_REGCOUNT
	.align		4
        /*0000*/ 	.byte	0x04, 0x2f
        /*0002*/ 	.short	(.L_4 - .L_3)
	.align		4
.L_3:
        /*0004*/ 	.word	index@(_Z4yoloPi)
        /*0008*/ 	.word	0x00000018


	//----- nvinfo : EIATTR_FRAME_SIZE
	.align		4
.L_4:
        /*000c*/ 	.byte	0x04, 0x11
        /*000e*/ 	.short	(.L_6 - .L_5)
	.align		4
.L_5:
        /*0010*/ 	.word	index@(_Z4yoloPi)
        /*0014*/ 	.word	0x00000000


	//----- nvinfo : EIATTR_MIN_STACK_SIZE
	.align		4
.L_6:
        /*0018*/ 	.byte	0x04, 0x12
        /*001a*/ 	.short	(.L_8 - .L_7)
	.align		4
.L_7:
        /*001c*/ 	.word	index@(_Z4yoloPi)
        /*0020*/ 	.word	0x00000000
.L_8:


//--------------------- .nv.compat                --------------------------
	.section	.nv.compat,"",@"SHT_CUDA_COMPAT_INFO"
	.align	4
        /*0000*/ 	.byte	0x02, 0x09, 0x00, 0x00, 0x02, 0x02, 0x01, 0x00, 0x02, 0x05, 0x05, 0x00, 0x03, 0x07, 0x01, 0x01
        /*0010*/ 	.byte	0x02, 0x03, 0x00, 0x00, 0x02, 0x06, 0x01, 0x00, 0x04, 0x0b, 0x08, 0x00, 0x09, 0x00, 0x00, 0x00
        /*0020*/ 	.byte	0x00, 0x00, 0x00, 0x00


//--------------------- .nv.info._Z4yoloPi        --------------------------
	.section	.nv.info._Z4yoloPi,"",@"SHT_CUDA_INFO"
	.sectionflags	@""
	.align	4


	//----- nvinfo : EIATTR_CUDA_API_VERSION
	.align		4
        /*0000*/ 	.byte	0x04, 0x37
        /*0002*/ 	.short	(.L_10 - .L_9)
.L_9:
        /*0004*/ 	.word	0x00000082


	//----- nvinfo : EIATTR_KPARAM_INFO
	.align		4
.L_10:
        /*0008*/ 	.byte	0x04, 0x17
        /*000a*/ 	.short	(.L_12 - .L_11)
.L_11:
        /*000c*/ 	.word	0x00000000
        /*0010*/ 	.short	0x0000
        /*0012*/ 	.short	0x0000
        /*0014*/ 	.byte	0x00, 0xf5, 0x21, 0x00


	//----- nvinfo : EIATTR_SPARSE_MMA_MASK
	.align		4
.L_12:
        /*0018*/ 	.byte	0x03, 0x50
        /*001a*/ 	.short	0x0000


	//----- nvinfo : EIATTR_MAXREG_COUNT
	.align		4
        /*001c*/ 	.byte	0x03, 0x1b
        /*001e*/ 	.short	0x00ff


	//----- nvinfo : EIATTR_EXTERNS
	.align		4
        /*0020*/ 	.byte	0x04, 0x0f
        /*0022*/ 	.short	(.L_14 - .L_13)


	//   ....[0]....
	.align		4
.L_13:
        /*0024*/ 	.word	index@(__assertfail)


	//----- nvinfo : EIATTR_MERCURY_ISA_VERSION
	.align		4
.L_14:
        /*0028*/ 	.byte	0x03, 0x5f
        /*002a*/ 	.short	0x0101


	//----- nvinfo : EIATTR_VRC_CTA_INIT_COUNT
	.align		4
        /*002c*/ 	.byte	0x02, 0x4a
	.zero		1
	.zero		1


	//----- nvinfo : EIATTR_SYSCALL_OFFSETS
	.align		4
        /*0030*/ 	.byte	0x04, 0x46
        /*0032*/ 	.short	(.L_16 - .L_15)


	//   ....[0]....
.L_15:
        /*0034*/ 	.word	0x00000170


	//----- nvinfo : EIATTR_EXIT_INSTR_OFFSETS
	.align		4
.L_16:
        /*0038*/ 	.byte	0x04, 0x1c
        /*003a*/ 	.short	(.L_18 - .L_17)


	//   ....[0]....
.L_17:
        /*003c*/ 	.word	0x00000180


	//   ....[1]....
        /*0040*/ 	.word	0x000001f0


	//----- nvinfo : EIATTR_CRS_STACK_SIZE
	.align		4
.L_18:
        /*0044*/ 	.byte	0x04, 0x1e
        /*0046*/ 	.short	(.L_20 - .L_19)
.L_19:
        /*0048*/ 	.word	0x00000000


	//----- nvinfo : EIATTR_CBANK_PARAM_SIZE
	.align		4
.L_20:
        /*004c*/ 	.byte	0x03, 0x19
        /*004e*/ 	.short	0x0008


	//----- nvinfo : EIATTR_PARAM_CBANK
	.align		4
        /*0050*/ 	.byte	0x04, 0x0a
        /*0052*/ 	.short	(.L_22 - .L_21)
	.align		4
.L_21:
        /*0054*/ 	.word	index@(.nv.constant0._Z4yoloPi)
        /*0058*/ 	.short	0x0380
        /*005a*/ 	.short	0x0008


	//----- nvinfo : EIATTR_SW_WAR
	.align		4
.L_22:
        /*005c*/ 	.byte	0x04, 0x36
        /*005e*/ 	.short	(.L_24 - .L_23)
.L_23:
        /*0060*/ 	.word	0x00000008
.L_24:


//--------------------- .nv.callgraph             --------------------------
	.section	.nv.callgraph,"",@"SHT_CUDA_CALLGRAPH"
	.align	4
	.sectionentsize	8
	.align		4
        /*0000*/ 	.word	0x00000000
	.align		4
        /*0004*/ 	.word	0xffffffff
	.align		4
        /*0008*/ 	.word	index@(_Z4yoloPi)
	.align		4
        /*000c*/ 	.word	index@(__assertfail)
	.align		4
        /*0010*/ 	.word	0x00000000
	.align		4
        /*0014*/ 	.word	0xfffffffe
	.align		4
        /*0018*/ 	.word	0x00000000
	.align		4
        /*001c*/ 	.word	0xfffffffd
	.align		4
        /*0020*/ 	.word	0x00000000
	.align		4
        /*0024*/ 	.word	0xfffffffc


//--------------------- .nv.constant4             --------------------------
	.section	.nv.constant4,"a",@progbits
	.align	8
	.align		8
.nv.constant4:
        /*0000*/ 	.dword	__assertfail
	.align		8
        /*0008*/ 	.dword	__unnamed_1
	.align		8
        /*0010*/ 	.dword	$str
	.align		8
        /*0018*/ 	.dword	$str$1


//--------------------- .text._Z4yoloPi           --------------------------
	.section	.text._Z4yoloPi,"ax",@progbits
	.align	128
        .global         _Z4yoloPi
        .type           _Z4yoloPi,@function
        .size           _Z4yoloPi,(.L_x_3 - _Z4yoloPi)
        .other          _Z4yoloPi,@"STO_CUDA_ENTRY STV_DEFAULT"
_Z4yoloPi:
.text._Z4yoloPi:
[----:B------:R-:W0:Y:S01]  /*0000*/  LDC R1, c[0x0][0x37c] ;  /* 0x0000df00ff017b82 */ /* 0x000e220000000800 */
[----:B------:R-:W1:Y:S07]  /*0010*/  S2R R0, SR_TID.X ;  /* 0x0000000000007919 */ /* 0x000e6e0000002100 */
[----:B------:R-:W1:Y:S01]  /*0020*/  S2UR UR4, SR_CTAID.X ;  /* 0x00000000000479c3 */ /* 0x000e620000002500 */
[----:B------:R-:W2:Y:S07]  /*0030*/  LDCU.64 UR36, c[0x0][0x358] ;  /* 0x00006b00ff2477ac */ /* 0x000eae0008000a00 */
[----:B------:R-:W1:Y:S02]  /*0040*/  LDC R7, c[0x0][0x360] ;  /* 0x0000d800ff077b82 */ /* 0x000e640000000800 */
[----:B-1----:R-:W-:-:S05]  /*0050*/  IMAD R7, R7, UR4, R0 ;  /* 0x0000000407077c24 */ /* 0x002fca000f8e0200 */
[----:B------:R-:W-:-:S13]  /*0060*/  ISETP.GT.U32.AND P0, PT, R7, 0x5, PT ;  /* 0x000000050700780c */ /* 0x000fda0003f04070 */
[----:B0-2---:R-:W-:Y:S05]  /*0070*/  @P0 BRA `(.L_x_0) ;  /* 0x0000000000440947 */ /* 0x005fea0003800000 */
[----:B------:R-:W-:Y:S01]  /*0080*/  MOV R0, 0x0 ;  /* 0x0000000000007802 */ /* 0x000fe20000000f00 */
[----:B------:R-:W0:Y:S01]  /*0090*/  LDCU.64 UR4, c[0x4][0x10] ;  /* 0x01000200ff0477ac */ /* 0x000e220008000a00 */
[----:B------:R-:W-:Y:S02]  /*00a0*/  HFMA2 R8, -RZ, RZ, 0, 3.5762786865234375e-07 ;  /* 0x00000006ff087431 */ /* 0x000fe400000001ff */
[----:B------:R-:W-:Y:S01]  /*00b0*/  IMAD.MOV.U32 R12, RZ, RZ, 0x1 ;  /* 0x00000001ff0c7424 */ /* 0x000fe200078e00ff */
[----:B------:R1:W2:Y:S01]  /*00c0*/  LDC.64 R2, c[0x4][R0] ;  /* 0x0100000000027b82 */ /* 0x0002a20000000a00 */
[----:B------:R-:W3:Y:S01]  /*00d0*/  LDCU.64 UR6, c[0x4][0x18] ;  /* 0x01000300ff0677ac */ /* 0x000ee20008000a00 */
[----:B------:R-:W-:Y:S01]  /*00e0*/  MOV R13, RZ ;  /* 0x000000ff000d7202 */ /* 0x000fe20000000f00 */
[----:B------:R-:W4:Y:S01]  /*00f0*/  LDCU.64 UR8, c[0x4][0x8] ;  /* 0x01000100ff0877ac */ /* 0x000f220008000a00 */
[----:B0-----:R-:W-:Y:S02]  /*0100*/  IMAD.U32 R4, RZ, RZ, UR4 ;  /* 0x00000004ff047e24 */ /* 0x001fe4000f8e00ff */
[----:B------:R-:W-:Y:S01]  /*0110*/  IMAD.U32 R5, RZ, RZ, UR5 ;  /* 0x00000005ff057e24 */ /* 0x000fe2000f8e00ff */
[----:B---3--:R-:W-:Y:S01]  /*0120*/  MOV R6, UR6 ;  /* 0x0000000600067c02 */ /* 0x008fe20008000f00 */
[----:B------:R-:W-:Y:S01]  /*0130*/  IMAD.U32 R7, RZ, RZ, UR7 ;  /* 0x00000007ff077e24 */ /* 0x000fe2000f8e00ff */
[----:B----4-:R-:W-:Y:S01]  /*0140*/  MOV R10, UR8 ;  /* 0x00000008000a7c02 */ /* 0x010fe20008000f00 */
[----:B-1----:R-:W-:-:S07]  /*0150*/  IMAD.U32 R11, RZ, RZ, UR9 ;  /* 0x00000009ff0b7e24 */ /* 0x002fce000f8e00ff */
[----:B------:R-:W-:-:S07]  /*0160*/  LEPC R20, `(.L_x_1) ;  /* 0x000000001014794e */ /* 0x000fce0000000000 */
[----:B--2---:R-:W-:Y:S05]  /*0170*/  CALL.ABS.NOINC R2 ;  /* 0x0000000002007343 */ /* 0x004fea0003c00000 */
.L_x_1:
[----:B------:R-:W-:Y:S05]  /*0180*/  EXIT ;  /* 0x000000000000794d */ /* 0x000fea0003800000 */
.L_x_0:
[----:B------:R-:W0:Y:S01]  /*0190*/  LDC.64 R4, c[0x0][0x380] ;  /* 0x0000e000ff047b82 */ /* 0x000e220000000a00 */
[----:B------:R-:W-:-:S07]  /*01a0*/  HFMA2 R9, -RZ, RZ, 0, 5.9604644775390625e-08 ;  /* 0x00000001ff097431 */ /* 0x000fce00000001ff */
[----:B------:R-:W1:Y:S01]  /*01b0*/  LDC.64 R2, c[0x0][0x380] ;  /* 0x0000e000ff027b82 */ /* 0x000e620000000a00 */
[----:B0-----:R-:W-:Y:S01]  /*01c0*/  IMAD.WIDE.U32 R4, R7, 0x4, R4 ;  /* 0x0000000407047825 */ /* 0x001fe200078e0004 */
[----:B-1----:R-:W-:Y:S04]  /*01d0*/  STG.E desc[UR36][R2.64], R9 ;  /* 0x0000000902007986 */ /* 0x002fe8000c101924 */
[----:B------:R-:W-:Y:S01]  /*01e0*/  STG.E desc[UR36][R4.64], R0 ;  /* 0x0000000004007986 */ /* 0x000fe2000c101924 */
[----:B------:R-:W-:Y:S05]  /*01f0*/  EXIT ;  /* 0x000000000000794d */ /* 0x000fea0003800000 */
.L_x_2:
[----:B------:R-:W-:-:S00]  /*0200*/  BRA `(.L_x_2) ;  /* 0xfffffffc00fc7947 */ /* 0x000fc0000383ffff */
[----:B------:R-:W-:-:S00]  /*0210*/  NOP ;  /* 0x0000000000007918 */ /* 0x000fc00000000000 */
        /* <DEDUP_REMOVED lines=14> */
.L_x_3:


//--------------------- .nv.global.init           --------------------------
	.section	.nv.global.init,"aw",@progbits
.nv.global.init:
	.type		$str,@object
	.size		$str,(__unnamed_1 - $str)
$str:
        /*0000*/ 	.byte	0x69, 0x64, 0x78, 0x20, 0x3e, 0x20, 0x35, 0x00
	.type		__unnamed_1,@object
	.size		__unnamed_1,($str$1 - __unnamed_1)
__unnamed_1:
        /*0008*/ 	.byte	0x76, 0x6f, 0x69, 0x64, 0x20, 0x79, 0x6f, 0x6c, 0x6f, 0x28, 0x69, 0x6e, 0x74, 0x20, 0x2a, 0x29
        /*0018*/ 	.byte	0x00
	.type		$str$1,@object
	.size		$str$1,(.L_2 - $str$1)
$str$1:
        /*0019*/ 	.byte	0x2f, 0x74, 0x6d, 0x70, 0x2f, 0x73, 0x61, 0x73, 0x73, 0x5f, 0x63, 0x75, 0x5f, 0x32, 0x36, 0x6c
        /*0029*/ 	.byte	0x6b, 0x70, 0x73, 0x30, 0x34, 0x2f, 0x6b, 0x2e, 0x63, 0x75, 0x00
.L_2:


//--------------------- .nv.shared.reserved.0     --------------------------
	.section	.nv.shared.reserved.0,"aw",@nobits
	.weak		__nv_reservedSMEM_offset_0_alias
	.size		__nv_reservedSMEM_offset_0_alias, 0, 64
	.other		__nv_reservedSMEM_offset_0_alias,@"STO_CUDA_RESERVED_SHARED STV_DEFAULT"
__nv_reservedSMEM_offset_0_alias:
	.zero		0
	.zero		64


//--------------------- .nv.constant0._Z4yoloPi   --------------------------
	.section	.nv.constant0._Z4yoloPi,"a",@progbits
	.sectionflags	@""
	.align	4
.nv.constant0._Z4yoloPi:
	.zero		904


//--------------------- SYMBOLS --------------------------

	.type		.nv.reservedSmem.offset0,@object
	.size		.nv.reservedSmem.offset0,0x4
	.type		__assertfail,@function
